//
// Generated by NVIDIA NVVM Compiler
//
// Compiler Build ID: CL-36424714
// Cuda compilation tools, release 13.0, V13.0.88
// Based on NVVM 20.0.0
//

.version 9.0
.target sm_100
.address_size 64

	// .globl	_Z13evolve_kernelPKfPfiifff

.visible .entry _Z13evolve_kernelPKfPfiifff(
	.param .u64 .ptr .align 1 _Z13evolve_kernelPKfPfiifff_param_0,
	.param .u64 .ptr .align 1 _Z13evolve_kernelPKfPfiifff_param_1,
	.param .u32 _Z13evolve_kernelPKfPfiifff_param_2,
	.param .u32 _Z13evolve_kernelPKfPfiifff_param_3,
	.param .f32 _Z13evolve_kernelPKfPfiifff_param_4,
	.param .f32 _Z13evolve_kernelPKfPfiifff_param_5,
	.param .f32 _Z13evolve_kernelPKfPfiifff_param_6
)
{
	.reg .pred 	%p<7>;
	.reg .b32 	%r<20>;
	.reg .b32 	%f<14>;
	.reg .b64 	%rd<12>;
	.reg .b64 	%fd<8>;

	ld.param.u64 	%rd1, [_Z13evolve_kernelPKfPfiifff_param_0];
	ld.param.u64 	%rd2, [_Z13evolve_kernelPKfPfiifff_param_1];
	ld.param.u32 	%r4, [_Z13evolve_kernelPKfPfiifff_param_2];
	ld.param.u32 	%r3, [_Z13evolve_kernelPKfPfiifff_param_3];
	ld.param.f32 	%f1, [_Z13evolve_kernelPKfPfiifff_param_4];
	ld.param.f32 	%f2, [_Z13evolve_kernelPKfPfiifff_param_5];
	ld.param.f32 	%f3, [_Z13evolve_kernelPKfPfiifff_param_6];
	mov.u32 	%r6, %tid.x;
	mov.u32 	%r7, %ctaid.x;
	mov.u32 	%r8, %ntid.x;
	mad.lo.s32 	%r9, %r7, %r8, %r6;
	setp.lt.s32 	%p1, %r9, 1;
	add.s32 	%r10, %r4, -1;
	setp.ge.s32 	%p2, %r9, %r10;
	or.pred  	%p3, %p1, %p2;
	@%p3 bra 	$L__BB0_3;
	mov.u32 	%r11, %tid.y;
	mov.u32 	%r12, %ctaid.y;
	mov.u32 	%r13, %ntid.y;
	mad.lo.s32 	%r14, %r12, %r13, %r11;
	setp.eq.s32 	%p4, %r14, 0;
	add.s32 	%r15, %r3, -1;
	setp.ge.s32 	%p5, %r14, %r15;
	or.pred  	%p6, %p4, %p5;
	@%p6 bra 	$L__BB0_3;
	cvta.to.global.u64 	%rd3, %rd1;
	mul.lo.s32 	%r16, %r3, %r9;
	add.s32 	%r17, %r16, %r14;
	mul.wide.s32 	%rd4, %r17, 4;
	add.s64 	%rd5, %rd3, %rd4;
	ld.global.f32 	%f4, [%rd5];
	sub.s32 	%r18, %r16, %r3;
	add.s32 	%r19, %r18, %r14;
	mul.wide.s32 	%rd6, %r19, 4;
	add.s64 	%rd7, %rd3, %rd6;
	ld.global.f32 	%f5, [%rd7];
	ld.global.f32 	%f6, [%rd5+-4];
	mul.wide.s32 	%rd8, %r3, 4;
	add.s64 	%rd9, %rd5, %rd8;
	ld.global.f32 	%f7, [%rd9];
	ld.global.f32 	%f8, [%rd5+4];
	cvt.f64.f32 	%fd1, %f4;
	mul.f32 	%f9, %f1, %f3;
	cvt.f64.f32 	%fd2, %f9;
	add.f32 	%f10, %f5, %f7;
	add.f32 	%f11, %f6, %f10;
	add.f32 	%f12, %f8, %f11;
	cvt.f64.f32 	%fd3, %f12;
	fma.rn.f64 	%fd4, %fd1, 0dC010000000000000, %fd3;
	cvt.f64.f32 	%fd5, %f2;
	div.rn.f64 	%fd6, %fd4, %fd5;
	fma.rn.f64 	%fd7, %fd6, %fd2, %fd1;
	cvt.rn.f32.f64 	%f13, %fd7;
	cvta.to.global.u64 	%rd10, %rd2;
	add.s64 	%rd11, %rd10, %rd4;
	st.global.f32 	[%rd11], %f13;
$L__BB0_3:
	ret;

}


// ===== COMPILED SASS (sm_100) =====

	.target	sm_100

	.elftype	@"ET_EXEC"


//--------------------- .note.nv.tkinfo           --------------------------
	.section	.note.nv.tkinfo,"",@"SHT_NOTE"
	.sectionflags	@"SHF_NOTE_NV_TKINFO"
	.tkinfo
        /*0018*/ 	.word	0x00000002
        /*0030*/ 	.string	""
        /*0030*/ 	.string	"ptxas"
        /*0030*/ 	.string	"Cuda compilation tools, release 13.0, V13.0.88"
        /*0030*/ 	.string	"Build cuda_13.0.r13.0/compiler.36424714_0"
        /*0030*/ 	.string	"-arch sm_100 -m 64 "



//--------------------- .note.nv.cuinfo           --------------------------
	.section	.note.nv.cuinfo,"",@"SHT_NOTE"
	.sectionflags	@"SHF_NOTE_NV_CUINFO"
        /*0018*/ 	.short	0x0002
        /*001a*/ 	.short	0x0064
        /*001c*/ 	.short	0x0082
	.zero		2


//--------------------- .nv.info                  --------------------------
	.section	.nv.info,"",@"SHT_CUDA_INFO"
	.align	4


	//----- nvinfo : EIATTR_REGCOUNT
	.align		4
        /*0000*/ 	.byte	0x04, 0x2f
        /*0002*/ 	.short	(.L_1 - .L_0)
	.align		4
.L_0:
        /*0004*/ 	.word	index@(_Z13evolve_kernelPKfPfiifff)
        /*0008*/ 	.word	0x0000001c


	//----- nvinfo : EIATTR_FRAME_SIZE
	.align		4
.L_1:
        /*000c*/ 	.byte	0x04, 0x11
        /*000e*/ 	.short	(.L_3 - .L_2)
	.align		4
.L_2:
        /*0010*/ 	.word	index@($__internal_0_$__cuda_sm20_div_rn_f64_full)
        /*0014*/ 	.word	0x00000000


	//----- nvinfo : EIATTR_FRAME_SIZE
	.align		4
.L_3:
        /*0018*/ 	.byte	0x04, 0x11
        /*001a*/ 	.short	(.L_5 - .L_4)
	.align		4
.L_4:
        /*001c*/ 	.word	index@(_Z13evolve_kernelPKfPfiifff)
        /*0020*/ 	.word	0x00000000


	//----- nvinfo : EIATTR_MIN_STACK_SIZE
	.align		4
.L_5:
        /*0024*/ 	.byte	0x04, 0x12
        /*0026*/ 	.short	(.L_7 - .L_6)
	.align		4
.L_6:
        /*0028*/ 	.word	index@(_Z13evolve_kernelPKfPfiifff)
        /*002c*/ 	.word	0x00000000
.L_7:


//--------------------- .nv.compat                --------------------------
	.section	.nv.compat,"",@"SHT_CUDA_COMPAT_INFO"
	.align	4
        /*0000*/ 	.byte	0x02, 0x09, 0x00, 0x00, 0x02, 0x02, 0x01, 0x00, 0x02, 0x05, 0x05, 0x00, 0x03, 0x07, 0x01, 0x01
        /*0010*/ 	.byte	0x02, 0x03, 0x00, 0x00, 0x02, 0x06, 0x01, 0x00, 0x04, 0x0b, 0x08, 0x00, 0x01, 0x00, 0x00, 0x00
        /*0020*/ 	.byte	0x00, 0x00, 0x00, 0x00


//--------------------- .nv.info._Z13evolve_kernelPKfPfiifff --------------------------
	.section	.nv.info._Z13evolve_kernelPKfPfiifff,"",@"SHT_CUDA_INFO"
	.sectionflags	@""
	.align	4


	//----- nvinfo : EIATTR_CUDA_API_VERSION
	.align		4
        /*0000*/ 	.byte	0x04, 0x37
        /*0002*/ 	.short	(.L_9 - .L_8)
.L_8:
        /*0004*/ 	.word	0x00000082


	//----- nvinfo : EIATTR_KPARAM_INFO
	.align		4
.L_9:
        /*0008*/ 	.byte	0x04, 0x17
        /*000a*/ 	.short	(.L_11 - .L_10)
.L_10:
        /*000c*/ 	.word	0x00000000
        /*0010*/ 	.short	0x0006
        /*0012*/ 	.short	0x0020
        /*0014*/ 	.byte	0x00, 0xf0, 0x11, 0x00


	//----- nvinfo : EIATTR_KPARAM_INFO
	.align		4
.L_11:
        /*0018*/ 	.byte	0x04, 0x17
        /*001a*/ 	.short	(.L_13 - .L_12)
.L_12:
        /*001c*/ 	.word	0x00000000
        /*0020*/ 	.short	0x0005
        /*0022*/ 	.short	0x001c
        /*0024*/ 	.byte	0x00, 0xf0, 0x11, 0x00


	//----- nvinfo : EIATTR_KPARAM_INFO
	.align		4
.L_13:
        /*0028*/ 	.byte	0x04, 0x17
        /*002a*/ 	.short	(.L_15 - .L_14)
.L_14:
        /*002c*/ 	.word	0x00000000
        /*0030*/ 	.short	0x0004
        /*0032*/ 	.short	0x0018
        /*0034*/ 	.byte	0x00, 0xf0, 0x11, 0x00


	//----- nvinfo : EIATTR_KPARAM_INFO
	.align		4
.L_15:
        /*0038*/ 	.byte	0x04, 0x17
        /*003a*/ 	.short	(.L_17 - .L_16)
.L_16:
        /*003c*/ 	.word	0x00000000
        /*0040*/ 	.short	0x0003
        /*0042*/ 	.short	0x0014
        /*0044*/ 	.byte	0x00, 0xf0, 0x11, 0x00


	//----- nvinfo : EIATTR_KPARAM_INFO
	.align		4
.L_17:
        /*0048*/ 	.byte	0x04, 0x17
        /*004a*/ 	.short	(.L_19 - .L_18)
.L_18:
        /*004c*/ 	.word	0x00000000
        /*0050*/ 	.short	0x0002
        /*0052*/ 	.short	0x0010
        /*0054*/ 	.byte	0x00, 0xf0, 0x11, 0x00


	//----- nvinfo : EIATTR_KPARAM_INFO
	.align		4
.L_19:
        /*0058*/ 	.byte	0x04, 0x17
        /*005a*/ 	.short	(.L_21 - .L_20)
.L_20:
        /*005c*/ 	.word	0x00000000
        /*0060*/ 	.short	0x0001
        /*0062*/ 	.short	0x0008
        /*0064*/ 	.byte	0x00, 0xf5, 0x21, 0x00


	//----- nvinfo : EIATTR_KPARAM_INFO
	.align		4
.L_21:
        /*0068*/ 	.byte	0x04, 0x17
        /*006a*/ 	.short	(.L_23 - .L_22)
.L_22:
        /*006c*/ 	.word	0x00000000
        /*0070*/ 	.short	0x0000
        /*0072*/ 	.short	0x0000
        /*0074*/ 	.byte	0x00, 0xf5, 0x21, 0x00


	//----- nvinfo : EIATTR_SPARSE_MMA_MASK
	.align		4
.L_23:
        /*0078*/ 	.byte	0x03, 0x50
        /*007a*/ 	.short	0x0000


	//----- nvinfo : EIATTR_MAXREG_COUNT
	.align		4
        /*007c*/ 	.byte	0x03, 0x1b
        /*007e*/ 	.short	0x00ff


	//----- nvinfo : EIATTR_MERCURY_ISA_VERSION
	.align		4
        /*0080*/ 	.byte	0x03, 0x5f
        /*0082*/ 	.short	0x0101


	//----- nvinfo : EIATTR_VRC_CTA_INIT_COUNT
	.align		4
        /*0084*/ 	.byte	0x02, 0x4a
	.zero		1
	.zero		1


	//----- nvinfo : EIATTR_EXIT_INSTR_OFFSETS
	.align		4
        /*0088*/ 	.byte	0x04, 0x1c
        /*008a*/ 	.short	(.L_25 - .L_24)


	//   ....[0]....
.L_24:
        /*008c*/ 	.word	0x00000090


	//   ....[1]....
        /*0090*/ 	.word	0x00000120


	//   ....[2]....
        /*0094*/ 	.word	0x00000420


	//----- nvinfo : EIATTR_CRS_STACK_SIZE
	.align		4
.L_25:
        /*0098*/ 	.byte	0x04, 0x1e
        /*009a*/ 	.short	(.L_27 - .L_26)
.L_26:
        /*009c*/ 	.word	0x00000000


	//----- nvinfo : EIATTR_CBANK_PARAM_SIZE
	.align		4
.L_27:
        /*00a0*/ 	.byte	0x03, 0x19
        /*00a2*/ 	.short	0x0024


	//----- nvinfo : EIATTR_PARAM_CBANK
	.align		4
        /*00a4*/ 	.byte	0x04, 0x0a
        /*00a6*/ 	.short	(.L_29 - .L_28)
	.align		4
.L_28:
        /*00a8*/ 	.word	index@(.nv.constant0._Z13evolve_kernelPKfPfiifff)
        /*00ac*/ 	.short	0x0380
        /*00ae*/ 	.short	0x0024


	//----- nvinfo : EIATTR_SW_WAR
	.align		4
.L_29:
        /*00b0*/ 	.byte	0x04, 0x36
        /*00b2*/ 	.short	(.L_31 - .L_30)
.L_30:
        /*00b4*/ 	.word	0x00000008
.L_31:


//--------------------- .nv.callgraph             --------------------------
	.section	.nv.callgraph,"",@"SHT_CUDA_CALLGRAPH"
	.align	4
	.sectionentsize	8
	.align		4
        /*0000*/ 	.word	0x00000000
	.align		4
        /*0004*/ 	.word	0xffffffff
	.align		4
        /*0008*/ 	.word	0x00000000
	.align		4
        /*000c*/ 	.word	0xfffffffe
	.align		4
        /*0010*/ 	.word	0x00000000
	.align		4
        /*0014*/ 	.word	0xfffffffd
	.align		4
        /*0018*/ 	.word	0x00000000
	.align		4
        /*001c*/ 	.word	0xfffffffc


//--------------------- .text._Z13evolve_kernelPKfPfiifff --------------------------
	.section	.text._Z13evolve_kernelPKfPfiifff,"ax",@progbits
	.align	128
        .global         _Z13evolve_kernelPKfPfiifff
        .type           _Z13evolve_kernelPKfPfiifff,@function
        .size           _Z13evolve_kernelPKfPfiifff,(.L_x_8 - _Z13evolve_kernelPKfPfiifff)
        .other          _Z13evolve_kernelPKfPfiifff,@"STO_CUDA_ENTRY STV_DEFAULT"
_Z13evolve_kernelPKfPfiifff:
.text._Z13evolve_kernelPKfPfiifff:
[----:B------:R-:W-:Y:S01]  /*0000*/  LDC R1, c[0x0][0x37c] ;  /* 0x0000df00ff017b82 */ /* 0x000fe20000000800 */
[----:B------:R-:W0:Y:S07]  /*0010*/  S2R R0, SR_TID.X ;  /* 0x0000000000007919 */ /* 0x000e2e0000002100 */
[----:B------:R-:W0:Y:S01]  /*0020*/  S2UR UR5, SR_CTAID.X ;  /* 0x00000000000579c3 */ /* 0x000e220000002500 */
[----:B------:R-:W1:Y:S07]  /*0030*/  LDCU UR4, c[0x0][0x390] ;  /* 0x00007200ff0477ac */ /* 0x000e6e0008000800 */
[----:B------:R-:W0:Y:S01]  /*0040*/  LDC R3, c[0x0][0x360] ;  /* 0x0000d800ff037b82 */ /* 0x000e220000000800 */
[----:B-1----:R-:W-:Y:S01]  /*0050*/  UIADD3 UR4, UPT, UPT, UR4, -0x1, URZ ;  /* 0xffffffff04047890 */ /* 0x002fe2000fffe0ff */
[----:B0-----:R-:W-:-:S05]  /*0060*/  IMAD R0, R3, UR5, R0 ;  /* 0x0000000503007c24 */ /* 0x001fca000f8e0200 */
[----:B------:R-:W-:-:S04]  /*0070*/  ISETP.GE.AND P0, PT, R0, UR4, PT ;  /* 0x0000000400007c0c */ /* 0x000fc8000bf06270 */
[----:B------:R-:W-:-:S13]  /*0080*/  ISETP.LT.OR P0, PT, R0, 0x1, P0 ;  /* 0x000000010000780c */ /* 0x000fda0000701670 */
[----:B------:R-:W-:Y:S05]  /*0090*/  @P0 EXIT ;  /* 0x000000000000094d */ /* 0x000fea0003800000 */
[----:B------:R-:W0:Y:S01]  /*00a0*/  S2R R3, SR_TID.Y ;  /* 0x0000000000037919 */ /* 0x000e220000002200 */
[----:B------:R-:W0:Y:S08]  /*00b0*/  S2UR UR4, SR_CTAID.Y ;  /* 0x00000000000479c3 */ /* 0x000e300000002600 */
[----:B------:R-:W0:Y:S08]  /*00c0*/  LDC R2, c[0x0][0x364] ;  /* 0x0000d900ff027b82 */ /* 0x000e300000000800 */
[----:B------:R-:W1:Y:S01]  /*00d0*/  LDC R9, c[0x0][0x394] ;  /* 0x0000e500ff097b82 */ /* 0x000e620000000800 */
[----:B0-----:R-:W-:-:S02]  /*00e0*/  IMAD R3, R2, UR4, R3 ;  /* 0x0000000402037c24 */ /* 0x001fc4000f8e0203 */
[----:B-1----:R-:W-:-:S05]  /*00f0*/  VIADD R2, R9, 0xffffffff ;  /* 0xffffffff09027836 */ /* 0x002fca0000000000 */
[----:B------:R-:W-:-:S04]  /*0100*/  ISETP.GE.AND P0, PT, R3, R2, PT ;  /* 0x000000020300720c */ /* 0x000fc80003f06270 */
[----:B------:R-:W-:-:S13]  /*0110*/  ISETP.EQ.OR P0, PT, R3, RZ, P0 ;  /* 0x000000ff0300720c */ /* 0x000fda0000702670 */
[----:B------:R-:W-:Y:S05]  /*0120*/  @P0 EXIT ;  /* 0x000000000000094d */ /* 0x000fea0003800000 */
[----:B------:R-:W0:Y:S01]  /*0130*/  LDC.64 R4, c[0x0][0x380] ;  /* 0x0000e000ff047b82 */ /* 0x000e220000000a00 */
[----:B------:R-:W1:Y:S01]  /*0140*/  LDCU.64 UR4, c[0x0][0x358] ;  /* 0x00006b00ff0477ac */ /* 0x000e620008000a00 */
[CC--:B------:R-:W-:Y:S02]  /*0150*/  IMAD R2, R0.reuse, R9.reuse, -R9 ;  /* 0x0000000900027224 */ /* 0x0c0fe400078e0a09 */
[----:B------:R-:W-:Y:S01]  /*0160*/  IMAD R0, R0, R9, R3 ;  /* 0x0000000900007224 */ /* 0x000fe200078e0203 */
[----:B------:R-:W2:Y:S01]  /*0170*/  LDCU.64 UR6, c[0x0][0x398] ;  /* 0x00007300ff0677ac */ /* 0x000ea20008000a00 */
[----:B------:R-:W-:Y:S02]  /*0180*/  IMAD.IADD R7, R3, 0x1, R2 ;  /* 0x0000000103077824 */ /* 0x000fe400078e0202 */
[----:B0-----:R-:W-:-:S04]  /*0190*/  IMAD.WIDE R2, R0, 0x4, R4 ;  /* 0x0000000400027825 */ /* 0x001fc800078e0204 */
[----:B------:R-:W-:Y:S01]  /*01a0*/  IMAD.WIDE R4, R7, 0x4, R4 ;  /* 0x0000000407047825 */ /* 0x000fe200078e0204 */
[----:B-1----:R-:W3:Y:S03]  /*01b0*/  LDG.E R15, desc[UR4][R2.64+-0x4] ;  /* 0xfffffc04020f7981 */ /* 0x002ee6000c1e1900 */
[----:B------:R-:W-:Y:S01]  /*01c0*/  IMAD.WIDE R6, R9, 0x4, R2 ;  /* 0x0000000409067825 */ /* 0x000fe200078e0202 */
[----:B------:R-:W4:Y:S04]  /*01d0*/  LDG.E R16, desc[UR4][R2.64+0x4] ;  /* 0x0000040402107981 */ /* 0x000f28000c1e1900 */
[----:B------:R-:W5:Y:S04]  /*01e0*/  LDG.E R4, desc[UR4][R4.64] ;  /* 0x0000000404047981 */ /* 0x000f68000c1e1900 */
[----:B------:R-:W5:Y:S04]  /*01f0*/  LDG.E R7, desc[UR4][R6.64] ;  /* 0x0000000406077981 */ /* 0x000f68000c1e1900 */
[----:B------:R0:W4:Y:S01]  /*0200*/  LDG.E R14, desc[UR4][R2.64] ;  /* 0x00000004020e7981 */ /* 0x000122000c1e1900 */
[----:B--2---:R-:W1:Y:S01]  /*0210*/  F2F.F64.F32 R10, UR7 ;  /* 0x00000007000a7d10 */ /* 0x004e620008201800 */
[----:B------:R-:W-:-:S07]  /*0220*/  IMAD.MOV.U32 R8, RZ, RZ, 0x1 ;  /* 0x00000001ff087424 */ /* 0x000fce00078e00ff */
[----:B-1----:R-:W1:Y:S02]  /*0230*/  MUFU.RCP64H R9, R11 ;  /* 0x0000000b00097308 */ /* 0x002e640000001800 */
[----:B-1----:R-:W-:-:S08]  /*0240*/  DFMA R12, -R10, R8, 1 ;  /* 0x3ff000000a0c742b */ /* 0x002fd00000000108 */
[----:B------:R-:W-:-:S08]  /*0250*/  DFMA R12, R12, R12, R12 ;  /* 0x0000000c0c0c722b */ /* 0x000fd0000000000c */
[----:B------:R-:W-:-:S08]  /*0260*/  DFMA R12, R8, R12, R8 ;  /* 0x0000000c080c722b */ /* 0x000fd00000000008 */
[----:B0-----:R-:W-:-:S08]  /*0270*/  DFMA R2, -R10, R12, 1 ;  /* 0x3ff000000a02742b */ /* 0x001fd0000000010c */
[----:B------:R-:W-:Y:S01]  /*0280*/  DFMA R2, R12, R2, R12 ;  /* 0x000000020c02722b */ /* 0x000fe2000000000c */
[----:B------:R-:W-:Y:S01]  /*0290*/  BSSY.RECONVERGENT B0, `(.L_x_0) ;  /* 0x0000013000007945 */ /* 0x000fe20003800200 */
[----:B-----5:R-:W-:-:S04]  /*02a0*/  FADD R18, R4, R7 ;  /* 0x0000000704127221 */ /* 0x020fc80000000000 */
[----:B---3--:R-:W-:-:S04]  /*02b0*/  FADD R15, R15, R18 ;  /* 0x000000120f0f7221 */ /* 0x008fc80000000000 */
[----:B----4-:R-:W-:Y:S01]  /*02c0*/  FADD R15, R16, R15 ;  /* 0x0000000f100f7221 */ /* 0x010fe20000000000 */
[----:B------:R-:W-:Y:S01]  /*02d0*/  F2F.F64.F32 R4, R14 ;  /* 0x0000000e00047310 */ /* 0x000fe20000201800 */
[----:B------:R-:W0:Y:S07]  /*02e0*/  LDC R16, c[0x0][0x3a0] ;  /* 0x0000e800ff107b82 */ /* 0x000e2e0000000800 */
[----:B------:R-:W1:Y:S02]  /*02f0*/  F2F.F64.F32 R8, R15 ;  /* 0x0000000f00087310 */ /* 0x000e640000201800 */
[----:B-1----:R-:W-:-:S08]  /*0300*/  DFMA R8, R4, -4, R8 ;  /* 0xc01000000408782b */ /* 0x002fd00000000008 */
[----:B------:R-:W-:-:S08]  /*0310*/  DMUL R6, R8, R2 ;  /* 0x0000000208067228 */ /* 0x000fd00000000000 */
[----:B------:R-:W-:-:S08]  /*0320*/  DFMA R12, -R10, R6, R8 ;  /* 0x000000060a0c722b */ /* 0x000fd00000000108 */
[----:B------:R-:W-:Y:S01]  /*0330*/  DFMA R2, R2, R12, R6 ;  /* 0x0000000c0202722b */ /* 0x000fe20000000006 */
[----:B0-----:R-:W-:Y:S01]  /*0340*/  FMUL R6, R16, UR6 ;  /* 0x0000000610067c20 */ /* 0x001fe20008400000 */
[----:B------:R-:W-:-:S08]  /*0350*/  FSETP.GEU.AND P1, PT, |R9|, 6.5827683646048100446e-37, PT ;  /* 0x036000000900780b */ /* 0x000fd00003f2e200 */
[----:B------:R-:W-:Y:S01]  /*0360*/  FFMA R12, RZ, R11, R3 ;  /* 0x0000000bff0c7223 */ /* 0x000fe20000000003 */
[----:B------:R-:W0:Y:S04]  /*0370*/  F2F.F64.F32 R6, R6 ;  /* 0x0000000600067310 */ /* 0x000e280000201800 */
[----:B------:R-:W-:-:S13]  /*0380*/  FSETP.GT.AND P0, PT, |R12|, 1.469367938527859385e-39, PT ;  /* 0x001000000c00780b */ /* 0x000fda0003f04200 */
[----:B0-----:R-:W-:Y:S05]  /*0390*/  @P0 BRA P1, `(.L_x_1) ;  /* 0x0000000000080947 */ /* 0x001fea0000800000 */
[----:B------:R-:W-:-:S07]  /*03a0*/  MOV R14, 0x3c0 ;  /* 0x000003c0000e7802 */ /* 0x000fce0000000f00 */
[----:B------:R-:W-:Y:S05]  /*03b0*/  CALL.REL.NOINC `($__internal_0_$__cuda_sm20_div_rn_f64_full) ;  /* 0x00000000001c7944 */ /* 0x000fea0003c00000 */
.L_x_1:
[----:B------:R-:W-:Y:S05]  /*03c0*/  BSYNC.RECONVERGENT B0 ;  /* 0x0000000000007941 */ /* 0x000fea0003800200 */
.L_x_0:
[----:B------:R-:W0:Y:S01]  /*03d0*/  LDC.64 R8, c[0x0][0x388] ;  /* 0x0000e200ff087b82 */ /* 0x000e220000000a00 */
[----:B------:R-:W-:-:S10]  /*03e0*/  DFMA R6, R6, R2, R4 ;  /* 0x000000020606722b */ /* 0x000fd40000000004 */
[----:B------:R-:W1:Y:S01]  /*03f0*/  F2F.F32.F64 R7, R6 ;  /* 0x0000000600077310 */ /* 0x000e620000301000 */
[----:B0-----:R-:W-:-:S05]  /*0400*/  IMAD.WIDE R2, R0, 0x4, R8 ;  /* 0x0000000400027825 */ /* 0x001fca00078e0208 */
[----:B-1----:R-:W-:Y:S01]  /*0410*/  STG.E desc[UR4][R2.64], R7 ;  /* 0x0000000702007986 */ /* 0x002fe2000c101904 */
[----:B------:R-:W-:Y:S05]  /*0420*/  EXIT ;  /* 0x000000000000794d */ /* 0x000fea0003800000 */
        .weak           $__internal_0_$__cuda_sm20_div_rn_f64_full
        .type           $__internal_0_$__cuda_sm20_div_rn_f64_full,@function
        .size           $__internal_0_$__cuda_sm20_div_rn_f64_full,(.L_x_8 - $__internal_0_$__cuda_sm20_div_rn_f64_full)
$__internal_0_$__cuda_sm20_div_rn_f64_full:
[C---:B------:R-:W-:Y:S01]  /*0430*/  FSETP.GEU.AND P0, PT, |R11|.reuse, 1.469367938527859385e-39, PT ;  /* 0x001000000b00780b */ /* 0x040fe20003f0e200 */
[--C-:B------:R-:W-:Y:S01]  /*0440*/  IMAD.MOV.U32 R12, RZ, RZ, R10.reuse ;  /* 0x000000ffff0c7224 */ /* 0x100fe200078e000a */
[----:B------:R-:W-:Y:S01]  /*0450*/  LOP3.LUT R2, R11, 0x800fffff, RZ, 0xc0, !PT ;  /* 0x800fffff0b027812 */ /* 0x000fe200078ec0ff */
[----:B------:R-:W-:Y:S01]  /*0460*/  IMAD.MOV.U32 R13, RZ, RZ, R11 ;  /* 0x000000ffff0d7224 */ /* 0x000fe200078e000b */
[C---:B------:R-:W-:Y:S01]  /*0470*/  FSETP.GEU.AND P2, PT, |R9|.reuse, 1.469367938527859385e-39, PT ;  /* 0x001000000900780b */ /* 0x040fe20003f4e200 */
[----:B------:R-:W-:Y:S01]  /*0480*/  IMAD.MOV.U32 R18, RZ, RZ, 0x1 ;  /* 0x00000001ff127424 */ /* 0x000fe200078e00ff */
[----:B------:R-:W-:Y:S01]  /*0490*/  LOP3.LUT R3, R2, 0x3ff00000, RZ, 0xfc, !PT ;  /* 0x3ff0000002037812 */ /* 0x000fe200078efcff */
[----:B------:R-:W-:Y:S01]  /*04a0*/  IMAD.MOV.U32 R2, RZ, RZ, R10 ;  /* 0x000000ffff027224 */ /* 0x000fe200078e000a */
[----:B------:R-:W-:Y:S01]  /*04b0*/  LOP3.LUT R15, R9, 0x7ff00000, RZ, 0xc0, !PT ;  /* 0x7ff00000090f7812 */ /* 0x000fe200078ec0ff */
[----:B------:R-:W-:Y:S01]  /*04c0*/  BSSY.RECONVERGENT B1, `(.L_x_2) ;  /* 0x0000051000017945 */ /* 0x000fe20003800200 */
[----:B------:R-:W-:-:S03]  /*04d0*/  LOP3.LUT R22, R11, 0x7ff00000, RZ, 0xc0, !PT ;  /* 0x7ff000000b167812 */ /* 0x000fc600078ec0ff */
[----:B------:R-:W-:Y:S01]  /*04e0*/  @!P0 DMUL R2, R12, 8.98846567431157953865e+307 ;  /* 0x7fe000000c028828 */ /* 0x000fe20000000000 */
[----:B------:R-:W-:-:S03]  /*04f0*/  ISETP.GE.U32.AND P1, PT, R15, R22, PT ;  /* 0x000000160f00720c */ /* 0x000fc60003f26070 */
[----:B------:R-:W-:Y:S01]  /*0500*/  @!P2 LOP3.LUT R10, R13, 0x7ff00000, RZ, 0xc0, !PT ;  /* 0x7ff000000d0aa812 */ /* 0x000fe200078ec0ff */
[----:B------:R-:W-:Y:S01]  /*0510*/  @!P2 IMAD.MOV.U32 R24, RZ, RZ, RZ ;  /* 0x000000ffff18a224 */ /* 0x000fe200078e00ff */
[----:B------:R-:W0:Y:S02]  /*0520*/  MUFU.RCP64H R19, R3 ;  /* 0x0000000300137308 */ /* 0x000e240000001800 */
[----:B------:R-:W-:Y:S01]  /*0530*/  @!P2 ISETP.GE.U32.AND P3, PT, R15, R10, PT ;  /* 0x0000000a0f00a20c */ /* 0x000fe20003f66070 */
[----:B------:R-:W-:Y:S01]  /*0540*/  IMAD.MOV.U32 R10, RZ, RZ, R8 ;  /* 0x000000ffff0a7224 */ /* 0x000fe200078e0008 */
[----:B0-----:R-:W-:-:S08]  /*0550*/  DFMA R16, R18, -R2, 1 ;  /* 0x3ff000001210742b */ /* 0x001fd00000000802 */
[----:B------:R-:W-:Y:S01]  /*0560*/  DFMA R20, R16, R16, R16 ;  /* 0x000000101014722b */ /* 0x000fe20000000010 */
[----:B------:R-:W-:-:S05]  /*0570*/  IMAD.MOV.U32 R16, RZ, RZ, 0x1ca00000 ;  /* 0x1ca00000ff107424 */ /* 0x000fca00078e00ff */
[C---:B------:R-:W-:Y:S02]  /*0580*/  @!P2 SEL R17, R16.reuse, 0x63400000, !P3 ;  /* 0x634000001011a807 */ /* 0x040fe40005800000 */
[----:B------:R-:W-:Y:S01]  /*0590*/  DFMA R18, R18, R20, R18 ;  /* 0x000000141212722b */ /* 0x000fe20000000012 */
[----:B------:R-:W-:Y:S02]  /*05a0*/  SEL R11, R16, 0x63400000, !P1 ;  /* 0x63400000100b7807 */ /* 0x000fe40004800000 */
[--C-:B------:R-:W-:Y:S02]  /*05b0*/  @!P2 LOP3.LUT R17, R17, 0x80000000, R9.reuse, 0xf8, !PT ;  /* 0x800000001111a812 */ /* 0x100fe400078ef809 */
[----:B------:R-:W-:Y:S02]  /*05c0*/  LOP3.LUT R11, R11, 0x800fffff, R9, 0xf8, !PT ;  /* 0x800fffff0b0b7812 */ /* 0x000fe400078ef809 */
[----:B------:R-:W-:Y:S01]  /*05d0*/  @!P2 LOP3.LUT R25, R17, 0x100000, RZ, 0xfc, !PT ;  /* 0x001000001119a812 */ /* 0x000fe200078efcff */
[----:B------:R-:W-:-:S05]  /*05e0*/  DFMA R20, R18, -R2, 1 ;  /* 0x3ff000001214742b */ /* 0x000fca0000000802 */
[----:B------:R-:W-:Y:S01]  /*05f0*/  @!P2 DFMA R10, R10, 2, -R24 ;  /* 0x400000000a0aa82b */ /* 0x000fe20000000818 */
[----:B------:R-:W-:Y:S02]  /*0600*/  IMAD.MOV.U32 R24, RZ, RZ, R15 ;  /* 0x000000ffff187224 */ /* 0x000fe400078e000f */
[----:B------:R-:W-:Y:S01]  /*0610*/  DFMA R18, R18, R20, R18 ;  /* 0x000000141212722b */ /* 0x000fe20000000012 */
[----:B------:R-:W-:Y:S01]  /*0620*/  IMAD.MOV.U32 R25, RZ, RZ, R22 ;  /* 0x000000ffff197224 */ /* 0x000fe200078e0016 */
[----:B------:R-:W-:-:S05]  /*0630*/  @!P0 LOP3.LUT R25, R3, 0x7ff00000, RZ, 0xc0, !PT ;  /* 0x7ff0000003198812 */ /* 0x000fca00078ec0ff */
[----:B------:R-:W-:Y:S01]  /*0640*/  @!P2 LOP3.LUT R24, R11, 0x7ff00000, RZ, 0xc0, !PT ;  /* 0x7ff000000b18a812 */ /* 0x000fe200078ec0ff */
[----:B------:R-:W-:-:S04]  /*0650*/  DMUL R20, R18, R10 ;  /* 0x0000000a12147228 */ /* 0x000fc80000000000 */
[----:B------:R-:W-:-:S04]  /*0660*/  VIADD R17, R24, 0xffffffff ;  /* 0xffffffff18117836 */ /* 0x000fc80000000000 */
[----:B------:R-:W-:Y:S01]  /*0670*/  DFMA R22, R20, -R2, R10 ;  /* 0x800000021416722b */ /* 0x000fe2000000000a */
[----:B------:R-:W-:Y:S01]  /*0680*/  ISETP.GT.U32.AND P0, PT, R17, 0x7feffffe, PT ;  /* 0x7feffffe1100780c */ /* 0x000fe20003f04070 */
[----:B------:R-:W-:-:S05]  /*0690*/  VIADD R17, R25, 0xffffffff ;  /* 0xffffffff19117836 */ /* 0x000fca0000000000 */
[----:B------:R-:W-:Y:S01]  /*06a0*/  ISETP.GT.U32.OR P0, PT, R17, 0x7feffffe, P0 ;  /* 0x7feffffe1100780c */ /* 0x000fe20000704470 */
[----:B------:R-:W-:-:S12]  /*06b0*/  DFMA R18, R18, R22, R20 ;  /* 0x000000161212722b */ /* 0x000fd80000000014 */
[----:B------:R-:W-:Y:S05]  /*06c0*/  @P0 BRA `(.L_x_3) ;  /* 0x00000000006c0947 */ /* 0x000fea0003800000 */
[----:B------:R-:W-:-:S04]  /*06d0*/  LOP3.LUT R20, R13, 0x7ff00000, RZ, 0xc0, !PT ;  /* 0x7ff000000d147812 */ /* 0x000fc800078ec0ff */
[CC--:B------:R-:W-:Y:S02]  /*06e0*/  VIADDMNMX R8, R15.reuse, -R20.reuse, 0xb9600000, !PT ;  /* 0xb96000000f087446 */ /* 0x0c0fe40007800914 */
[----:B------:R-:W-:Y:S01]  /*06f0*/  ISETP.GE.U32.AND P0, PT, R15, R20, PT ;  /* 0x000000140f00720c */ /* 0x000fe20003f06070 */
[----:B------:R-:W-:Y:S01]  /*0700*/  IMAD.MOV.U32 R20, RZ, RZ, RZ ;  /* 0x000000ffff147224 */ /* 0x000fe200078e00ff */
[----:B------:R-:W-:Y:S02]  /*0710*/  VIMNMX R8, PT, PT, R8, 0x46a00000, PT ;  /* 0x46a0000008087848 */ /* 0x000fe40003fe0100 */
[----:B------:R-:W-:-:S05]  /*0720*/  SEL R9, R16, 0x63400000, !P0 ;  /* 0x6340000010097807 */ /* 0x000fca0004000000 */
[----:B------:R-:W-:-:S04]  /*0730*/  IMAD.IADD R8, R8, 0x1, -R9 ;  /* 0x0000000108087824 */ /* 0x000fc800078e0a09 */
[----:B------:R-:W-:-:S06]  /*0740*/  VIADD R21, R8, 0x7fe00000 ;  /* 0x7fe0000008157836 */ /* 0x000fcc0000000000 */
[----:B------:R-:W-:-:S10]  /*0750*/  DMUL R16, R18, R20 ;  /* 0x0000001412107228 */ /* 0x000fd40000000000 */
[----:B------:R-:W-:-:S13]  /*0760*/  FSETP.GTU.AND P0, PT, |R17|, 1.469367938527859385e-39, PT ;  /* 0x001000001100780b */ /* 0x000fda0003f0c200 */
[----:B------:R-:W-:Y:S05]  /*0770*/  @P0 BRA `(.L_x_4) ;  /* 0x0000000000940947 */ /* 0x000fea0003800000 */
[----:B------:R-:W-:Y:S01]  /*0780*/  DFMA R2, R18, -R2, R10 ;  /* 0x800000021202722b */ /* 0x000fe2000000000a */
[----:B------:R-:W-:-:S09]  /*0790*/  IMAD.MOV.U32 R20, RZ, RZ, RZ ;  /* 0x000000ffff147224 */ /* 0x000fd200078e00ff */
[C---:B------:R-:W-:Y:S02]  /*07a0*/  FSETP.NEU.AND P0, PT, R3.reuse, RZ, PT ;  /* 0x000000ff0300720b */ /* 0x040fe40003f0d000 */
[----:B------:R-:W-:-:S04]  /*07b0*/  LOP3.LUT R13, R3, 0x80000000, R13, 0x48, !PT ;  /* 0x80000000030d7812 */ /* 0x000fc800078e480d */
[----:B------:R-:W-:-:S07]  /*07c0*/  LOP3.LUT R21, R13, R21, RZ, 0xfc, !PT ;  /* 0x000000150d157212 */ /* 0x000fce00078efcff */
[----:B------:R-:W-:Y:S05]  /*07d0*/  @!P0 BRA `(.L_x_4) ;  /* 0x00000000007c8947 */ /* 0x000fea0003800000 */
[----:B------:R-:W-:Y:S02]  /*07e0*/  IMAD.MOV R3, RZ, RZ, -R8 ;  /* 0x000000ffff037224 */ /* 0x000fe400078e0a08 */
[----:B------:R-:W-:-:S06]  /*07f0*/  IMAD.MOV.U32 R2, RZ, RZ, RZ ;  /* 0x000000ffff027224 */ /* 0x000fcc00078e00ff */
[----:B------:R-:W-:Y:S02]  /*0800*/  DFMA R2, R16, -R2, R18 ;  /* 0x800000021002722b */ /* 0x000fe40000000012 */
[----:B------:R-:W-:-:S04]  /*0810*/  DMUL.RP R18, R18, R20 ;  /* 0x0000001412127228 */ /* 0x000fc80000008000 */
[----:B------:R-:W-:-:S04]  /*0820*/  IADD3 R2, PT, PT, -R8, -0x43300000, RZ ;  /* 0xbcd0000008027810 */ /* 0x000fc80007ffe1ff */
[----:B------:R-:W-:Y:S02]  /*0830*/  FSETP.NEU.AND P0, PT, |R3|, R2, PT ;  /* 0x000000020300720b */ /* 0x000fe40003f0d200 */
[----:B------:R-:W-:Y:S02]  /*0840*/  LOP3.LUT R13, R19, R13, RZ, 0x3c, !PT ;  /* 0x0000000d130d7212 */ /* 0x000fe400078e3cff */
[----:B------:R-:W-:Y:S02]  /*0850*/  FSEL R16, R18, R16, !P0 ;  /* 0x0000001012107208 */ /* 0x000fe40004000000 */
[----:B------:R-:W-:Y:S01]  /*0860*/  FSEL R17, R13, R17, !P0 ;  /* 0x000000110d117208 */ /* 0x000fe20004000000 */
[----:B------:R-:W-:Y:S06]  /*0870*/  BRA `(.L_x_4) ;  /* 0x0000000000547947 */ /* 0x000fec0003800000 */
.L_x_3:
[----:B------:R-:W-:-:S14]  /*0880*/  DSETP.NAN.AND P0, PT, R8, R8, PT ;  /* 0x000000080800722a */ /* 0x000fdc0003f08000 */
[----:B------:R-:W-:Y:S05]  /*0890*/  @P0 BRA `(.L_x_5) ;  /* 0x0000000000440947 */ /* 0x000fea0003800000 */
[----:B------:R-:W-:-:S14]  /*08a0*/  DSETP.NAN.AND P0, PT, R12, R12, PT ;  /* 0x0000000c0c00722a */ /* 0x000fdc0003f08000 */
[----:B------:R-:W-:Y:S05]  /*08b0*/  @P0 BRA `(.L_x_6) ;  /* 0x0000000000300947 */ /* 0x000fea0003800000 */
[----:B------:R-:W-:Y:S01]  /*08c0*/  ISETP.NE.AND P0, PT, R24, R25, PT ;  /* 0x000000191800720c */ /* 0x000fe20003f05270 */
[----:B------:R-:W-:Y:S02]  /*08d0*/  IMAD.MOV.U32 R16, RZ, RZ, 0x0 ;  /* 0x00000000ff107424 */ /* 0x000fe400078e00ff */
[----:B------:R-:W-:-:S10]  /*08e0*/  IMAD.MOV.U32 R17, RZ, RZ, -0x80000 ;  /* 0xfff80000ff117424 */ /* 0x000fd400078e00ff */
[----:B------:R-:W-:Y:S05]  /*08f0*/  @!P0 BRA `(.L_x_4) ;  /* 0x0000000000348947 */ /* 0x000fea0003800000 */
[----:B------:R-:W-:Y:S02]  /*0900*/  ISETP.NE.AND P0, PT, R24, 0x7ff00000, PT ;  /* 0x7ff000001800780c */ /* 0x000fe40003f05270 */
[----:B------:R-:W-:Y:S02]  /*0910*/  LOP3.LUT R17, R9, 0x80000000, R13, 0x48, !PT ;  /* 0x8000000009117812 */ /* 0x000fe400078e480d */
[----:B------:R-:W-:-:S13]  /*0920*/  ISETP.EQ.OR P0, PT, R25, RZ, !P0 ;  /* 0x000000ff1900720c */ /* 0x000fda0004702670 */
[----:B------:R-:W-:Y:S01]  /*0930*/  @P0 LOP3.LUT R2, R17, 0x7ff00000, RZ, 0xfc, !PT ;  /* 0x7ff0000011020812 */ /* 0x000fe200078efcff */
[----:B------:R-:W-:Y:S02]  /*0940*/  @!P0 IMAD.MOV.U32 R16, RZ, RZ, RZ ;  /* 0x000000ffff108224 */ /* 0x000fe400078e00ff */
[----:B------:R-:W-:Y:S02]  /*0950*/  @P0 IMAD.MOV.U32 R16, RZ, RZ, RZ ;  /* 0x000000ffff100224 */ /* 0x000fe400078e00ff */
[----:B------:R-:W-:Y:S01]  /*0960*/  @P0 IMAD.MOV.U32 R17, RZ, RZ, R2 ;  /* 0x000000ffff110224 */ /* 0x000fe200078e0002 */
[----:B------:R-:W-:Y:S06]  /*0970*/  BRA `(.L_x_4) ;  /* 0x0000000000147947 */ /* 0x000fec0003800000 */
.L_x_6:
[----:B------:R-:W-:Y:S01]  /*0980*/  LOP3.LUT R17, R13, 0x80000, RZ, 0xfc, !PT ;  /* 0x000800000d117812 */ /* 0x000fe200078efcff */
[----:B------:R-:W-:Y:S01]  /*0990*/  IMAD.MOV.U32 R16, RZ, RZ, R12 ;  /* 0x000000ffff107224 */ /* 0x000fe200078e000c */
[----:B------:R-:W-:Y:S06]  /*09a0*/  BRA `(.L_x_4) ;  /* 0x0000000000087947 */ /* 0x000fec0003800000 */
.L_x_5:
[----:B------:R-:W-:Y:S01]  /*09b0*/  LOP3.LUT R17, R9, 0x80000, RZ, 0xfc, !PT ;  /* 0x0008000009117812 */ /* 0x000fe200078efcff */
[----:B------:R-:W-:-:S07]  /*09c0*/  IMAD.MOV.U32 R16, RZ, RZ, R8 ;  /* 0x000000ffff107224 */ /* 0x000fce00078e0008 */
.L_x_4:
[----:B------:R-:W-:Y:S05]  /*09d0*/  BSYNC.RECONVERGENT B1 ;  /* 0x0000000000017941 */ /* 0x000fea0003800200 */
.L_x_2:
[----:B------:R-:W-:Y:S02]  /*09e0*/  IMAD.MOV.U32 R15, RZ, RZ, 0x0 ;  /* 0x00000000ff0f7424 */ /* 0x000fe400078e00ff */
[----:B------:R-:W-:Y:S02]  /*09f0*/  IMAD.MOV.U32 R2, RZ, RZ, R16 ;  /* 0x000000ffff027224 */ /* 0x000fe400078e0010 */
[----:B------:R-:W-:Y:S01]  /*0a00*/  IMAD.MOV.U32 R3, RZ, RZ, R17 ;  /* 0x000000ffff037224 */ /* 0x000fe200078e0011 */
[----:B------:R-:W-:Y:S06]  /*0a10*/  RET.REL.NODEC R14 `(_Z13evolve_kernelPKfPfiifff) ;  /* 0xfffffff40e787950 */ /* 0x000fec0003c3ffff */
.L_x_7:
[----:B------:R-:W-:-:S00]  /*0a20*/  BRA `(.L_x_7) ;  /* 0xfffffffc00fc7947 */ /* 0x000fc0000383ffff */
[----:B------:R-:W-:-:S00]  /*0a30*/  NOP ;  /* 0x0000000000007918 */ /* 0x000fc00000000000 */
        /* <DEDUP_REMOVED lines=12> */
.L_x_8:


//--------------------- .nv.shared.reserved.0     --------------------------
	.section	.nv.shared.reserved.0,"aw",@nobits
	.weak		__nv_reservedSMEM_offset_0_alias
	.size		__nv_reservedSMEM_offset_0_alias, 0, 64
	.other		__nv_reservedSMEM_offset_0_alias,@"STO_CUDA_RESERVED_SHARED STV_DEFAULT"
__nv_reservedSMEM_offset_0_alias:
	.zero		0
	.zero		64


//--------------------- .nv.constant0._Z13evolve_kernelPKfPfiifff --------------------------
	.section	.nv.constant0._Z13evolve_kernelPKfPfiifff,"a",@progbits
	.sectionflags	@""
	.align	4
.nv.constant0._Z13evolve_kernelPKfPfiifff:
	.zero		932


//--------------------- SYMBOLS --------------------------

	.type		.nv.reservedSmem.offset0,@object
	.size		.nv.reservedSmem.offset0,0x4
